//
// Generated by NVIDIA NVVM Compiler
//
// Compiler Build ID: CL-36424714
// Cuda compilation tools, release 13.0, V13.0.88
// Based on NVVM 20.0.0
//

.version 9.0
.target sm_100
.address_size 64

	// .globl	_Z18kernel_add_waveletPfS_i
.const .align 4 .b8 c_coef[20];
.const .align 4 .u32 c_isrc;
.const .align 4 .u32 c_jsrc;
.const .align 4 .u32 c_nx;
.const .align 4 .u32 c_ny;
.const .align 4 .u32 c_nt;
.const .align 4 .u32 c_dt2dx2;
// _ZZ11kernel_2dfdPfS_S_fE4s_u1 has been demoted
// _ZZ11kernel_2dfdPfS_S_fE4s_u2 has been demoted
// _ZZ11kernel_2dfdPfS_S_fE4s_vp has been demoted

.visible .entry _Z18kernel_add_waveletPfS_i(
	.param .u64 .ptr .align 1 _Z18kernel_add_waveletPfS_i_param_0,
	.param .u64 .ptr .align 1 _Z18kernel_add_waveletPfS_i_param_1,
	.param .u32 _Z18kernel_add_waveletPfS_i_param_2
)
{
	.reg .pred 	%p<4>;
	.reg .b32 	%r<16>;
	.reg .b32 	%f<4>;
	.reg .b64 	%rd<9>;

	ld.param.u64 	%rd1, [_Z18kernel_add_waveletPfS_i_param_0];
	ld.param.u64 	%rd2, [_Z18kernel_add_waveletPfS_i_param_1];
	ld.param.u32 	%r2, [_Z18kernel_add_waveletPfS_i_param_2];
	mov.u32 	%r3, %ctaid.x;
	mov.u32 	%r4, %ntid.x;
	mov.u32 	%r5, %tid.x;
	mad.lo.s32 	%r6, %r3, %r4, %r5;
	mov.u32 	%r7, %ctaid.y;
	mov.u32 	%r8, %ntid.y;
	mov.u32 	%r9, %tid.y;
	mad.lo.s32 	%r10, %r7, %r8, %r9;
	ld.const.u32 	%r12, [c_nx];
	mad.lo.s32 	%r1, %r12, %r10, %r6;
	ld.const.u32 	%r13, [c_isrc];
	setp.ne.s32 	%p1, %r6, %r13;
	ld.const.u32 	%r14, [c_jsrc];
	setp.ne.s32 	%p2, %r10, %r14;
	or.pred  	%p3, %p1, %p2;
	@%p3 bra 	$L__BB0_2;
	cvta.to.global.u64 	%rd3, %rd2;
	cvta.to.global.u64 	%rd4, %rd1;
	mul.wide.s32 	%rd5, %r2, 4;
	add.s64 	%rd6, %rd3, %rd5;
	ld.global.f32 	%f1, [%rd6];
	mul.wide.u32 	%rd7, %r1, 4;
	add.s64 	%rd8, %rd4, %rd7;
	ld.global.f32 	%f2, [%rd8];
	add.f32 	%f3, %f1, %f2;
	st.global.f32 	[%rd8], %f3;
$L__BB0_2:
	ret;

}
	// .globl	_Z11kernel_2dfdPfS_S_f
.visible .entry _Z11kernel_2dfdPfS_S_f(
	.param .u64 .ptr .align 1 _Z11kernel_2dfdPfS_S_f_param_0,
	.param .u64 .ptr .align 1 _Z11kernel_2dfdPfS_S_f_param_1,
	.param .u64 .ptr .align 1 _Z11kernel_2dfdPfS_S_f_param_2,
	.param .f32 _Z11kernel_2dfdPfS_S_f_param_3
)
{
	.reg .pred 	%p<34>;
	.reg .b32 	%r<59>;
	.reg .b32 	%f<64>;
	.reg .b64 	%rd<27>;
	.reg .b64 	%fd<7>;
	// demoted variable
	.shared .align 4 .b8 _ZZ11kernel_2dfdPfS_S_fE4s_u1[6400];
	// demoted variable
	.shared .align 4 .b8 _ZZ11kernel_2dfdPfS_S_fE4s_u2[6400];
	// demoted variable
	.shared .align 4 .b8 _ZZ11kernel_2dfdPfS_S_fE4s_vp[6400];
	ld.param.u64 	%rd7, [_Z11kernel_2dfdPfS_S_f_param_0];
	ld.param.u64 	%rd8, [_Z11kernel_2dfdPfS_S_f_param_1];
	ld.param.u64 	%rd9, [_Z11kernel_2dfdPfS_S_f_param_2];
	ld.param.f32 	%f1, [_Z11kernel_2dfdPfS_S_f_param_3];
	cvta.to.global.u64 	%rd1, %rd9;
	cvta.to.global.u64 	%rd2, %rd8;
	cvta.to.global.u64 	%rd3, %rd7;
	ld.const.u32 	%r1, [c_nx];
	ld.const.u32 	%r13, [c_ny];
	mov.u32 	%r3, %tid.x;
	mov.u32 	%r4, %tid.y;
	mov.u32 	%r14, %ctaid.x;
	mov.u32 	%r15, %ntid.x;
	mad.lo.s32 	%r5, %r14, %r15, %r3;
	mov.u32 	%r16, %ctaid.y;
	mov.u32 	%r17, %ntid.y;
	mad.lo.s32 	%r18, %r16, %r17, %r4;
	mad.lo.s32 	%r7, %r1, %r18, %r5;
	setp.ge.u32 	%p3, %r5, %r1;
	setp.ge.u32 	%p4, %r18, %r13;
	or.pred  	%p5, %p3, %p4;
	@%p5 bra 	$L__BB1_50;
	mul.wide.s32 	%rd10, %r7, 4;
	add.s64 	%rd4, %rd3, %rd10;
	ld.global.f32 	%f2, [%rd4];
	mov.u32 	%r19, _ZZ11kernel_2dfdPfS_S_fE4s_u1;
	mad.lo.s32 	%r20, %r4, 160, %r19;
	shl.b32 	%r21, %r3, 2;
	add.s32 	%r22, %r20, %r21;
	add.s32 	%r8, %r22, 640;
	st.shared.f32 	[%r22+656], %f2;
	setp.gt.u32 	%p6, %r3, 3;
	@%p6 bra 	$L__BB1_5;
	setp.gt.s32 	%p7, %r5, 3;
	@%p7 bra 	$L__BB1_4;
	mov.b32 	%r23, 0;
	st.shared.u32 	[%r8], %r23;
	bra.uni 	$L__BB1_5;
$L__BB1_4:
	ld.global.f32 	%f3, [%rd4+-16];
	st.shared.f32 	[%r8], %f3;
$L__BB1_5:
	setp.gt.u32 	%p8, %r3, 27;
	add.s32 	%r9, %r5, 4;
	setp.ge.s32 	%p9, %r9, %r1;
	or.pred  	%p1, %p8, %p9;
	not.pred 	%p10, %p1;
	@%p10 bra 	$L__BB1_9;
	setp.lt.s32 	%p11, %r9, %r1;
	@%p11 bra 	$L__BB1_8;
	mov.b32 	%r24, 0;
	st.shared.u32 	[%r8+32], %r24;
	bra.uni 	$L__BB1_9;
$L__BB1_8:
	ld.global.f32 	%f4, [%rd4+16];
	st.shared.f32 	[%r8+32], %f4;
$L__BB1_9:
	setp.gt.u32 	%p12, %r4, 3;
	@%p12 bra 	$L__BB1_13;
	setp.gt.u32 	%p13, %r18, 3;
	@%p13 bra 	$L__BB1_12;
	mov.b32 	%r27, 0;
	st.shared.u32 	[%r8+-624], %r27;
	bra.uni 	$L__BB1_13;
$L__BB1_12:
	add.s32 	%r25, %r18, -4;
	mad.lo.s32 	%r26, %r1, %r25, %r5;
	mul.wide.s32 	%rd11, %r26, 4;
	add.s64 	%rd12, %rd3, %rd11;
	ld.global.f32 	%f5, [%rd12];
	st.shared.f32 	[%r8+-624], %f5;
$L__BB1_13:
	setp.gt.u32 	%p14, %r4, 27;
	add.s32 	%r10, %r18, 4;
	setp.ge.s32 	%p15, %r10, %r13;
	or.pred  	%p2, %p14, %p15;
	not.pred 	%p16, %p2;
	@%p16 bra 	$L__BB1_17;
	setp.lt.s32 	%p17, %r10, %r13;
	@%p17 bra 	$L__BB1_16;
	mov.b32 	%r28, 0;
	st.shared.u32 	[%r8+656], %r28;
	bra.uni 	$L__BB1_17;
$L__BB1_16:
	shl.b32 	%r29, %r1, 2;
	add.s32 	%r30, %r7, %r29;
	mul.wide.s32 	%rd13, %r30, 4;
	add.s64 	%rd14, %rd3, %rd13;
	ld.global.f32 	%f6, [%rd14];
	st.shared.f32 	[%r8+656], %f6;
$L__BB1_17:
	setp.gt.u32 	%p18, %r3, 3;
	add.s64 	%rd5, %rd2, %rd10;
	ld.global.f32 	%f7, [%rd5];
	mov.u32 	%r31, _ZZ11kernel_2dfdPfS_S_fE4s_u2;
	mad.lo.s32 	%r32, %r4, 160, %r31;
	add.s32 	%r34, %r32, %r21;
	add.s32 	%r11, %r34, 640;
	st.shared.f32 	[%r34+656], %f7;
	@%p18 bra 	$L__BB1_21;
	setp.gt.s32 	%p19, %r5, 3;
	@%p19 bra 	$L__BB1_20;
	mov.b32 	%r35, 0;
	st.shared.u32 	[%r11], %r35;
	bra.uni 	$L__BB1_21;
$L__BB1_20:
	ld.global.f32 	%f8, [%rd5+-16];
	st.shared.f32 	[%r11], %f8;
$L__BB1_21:
	@%p10 bra 	$L__BB1_25;
	setp.lt.s32 	%p21, %r9, %r1;
	@%p21 bra 	$L__BB1_24;
	mov.b32 	%r36, 0;
	st.shared.u32 	[%r11+32], %r36;
	bra.uni 	$L__BB1_25;
$L__BB1_24:
	ld.global.f32 	%f9, [%rd5+16];
	st.shared.f32 	[%r11+32], %f9;
$L__BB1_25:
	setp.gt.u32 	%p22, %r4, 3;
	@%p22 bra 	$L__BB1_29;
	setp.gt.u32 	%p23, %r18, 3;
	@%p23 bra 	$L__BB1_28;
	mov.b32 	%r39, 0;
	st.shared.u32 	[%r11+-624], %r39;
	bra.uni 	$L__BB1_29;
$L__BB1_28:
	add.s32 	%r37, %r18, -4;
	mad.lo.s32 	%r38, %r1, %r37, %r5;
	mul.wide.s32 	%rd16, %r38, 4;
	add.s64 	%rd17, %rd2, %rd16;
	ld.global.f32 	%f10, [%rd17];
	st.shared.f32 	[%r11+-624], %f10;
$L__BB1_29:
	@%p16 bra 	$L__BB1_33;
	setp.lt.s32 	%p25, %r10, %r13;
	@%p25 bra 	$L__BB1_32;
	mov.b32 	%r40, 0;
	st.shared.u32 	[%r11+656], %r40;
	bra.uni 	$L__BB1_33;
$L__BB1_32:
	shl.b32 	%r41, %r1, 2;
	add.s32 	%r42, %r7, %r41;
	mul.wide.s32 	%rd18, %r42, 4;
	add.s64 	%rd19, %rd2, %rd18;
	ld.global.f32 	%f11, [%rd19];
	st.shared.f32 	[%r11+656], %f11;
$L__BB1_33:
	setp.gt.u32 	%p26, %r3, 3;
	add.s64 	%rd6, %rd1, %rd10;
	ld.global.f32 	%f12, [%rd6];
	mov.u32 	%r43, _ZZ11kernel_2dfdPfS_S_fE4s_vp;
	mad.lo.s32 	%r44, %r4, 160, %r43;
	add.s32 	%r46, %r44, %r21;
	add.s32 	%r12, %r46, 640;
	st.shared.f32 	[%r46+656], %f12;
	@%p26 bra 	$L__BB1_37;
	setp.gt.s32 	%p27, %r5, 3;
	@%p27 bra 	$L__BB1_36;
	mov.b32 	%r47, 0;
	st.shared.u32 	[%r12], %r47;
	bra.uni 	$L__BB1_37;
$L__BB1_36:
	ld.global.f32 	%f13, [%rd6+-16];
	st.shared.f32 	[%r12], %f13;
$L__BB1_37:
	@%p10 bra 	$L__BB1_41;
	setp.lt.s32 	%p29, %r9, %r1;
	@%p29 bra 	$L__BB1_40;
	mov.b32 	%r48, 0;
	st.shared.u32 	[%r12+32], %r48;
	bra.uni 	$L__BB1_41;
$L__BB1_40:
	ld.global.f32 	%f14, [%rd6+16];
	st.shared.f32 	[%r12+32], %f14;
$L__BB1_41:
	setp.gt.u32 	%p30, %r4, 3;
	@%p30 bra 	$L__BB1_45;
	setp.gt.u32 	%p31, %r18, 3;
	@%p31 bra 	$L__BB1_44;
	mov.b32 	%r51, 0;
	st.shared.u32 	[%r12+-624], %r51;
	bra.uni 	$L__BB1_45;
$L__BB1_44:
	add.s32 	%r49, %r18, -4;
	mad.lo.s32 	%r50, %r1, %r49, %r5;
	mul.wide.s32 	%rd21, %r50, 4;
	add.s64 	%rd22, %rd1, %rd21;
	ld.global.f32 	%f15, [%rd22];
	st.shared.f32 	[%r12+-624], %f15;
$L__BB1_45:
	@%p16 bra 	$L__BB1_49;
	setp.lt.s32 	%p33, %r10, %r13;
	@%p33 bra 	$L__BB1_48;
	mov.b32 	%r52, 0;
	st.shared.u32 	[%r12+656], %r52;
	bra.uni 	$L__BB1_49;
$L__BB1_48:
	shl.b32 	%r53, %r1, 2;
	add.s32 	%r54, %r7, %r53;
	mul.wide.s32 	%rd23, %r54, 4;
	add.s64 	%rd24, %rd1, %rd23;
	ld.global.f32 	%f16, [%rd24];
	st.shared.f32 	[%r12+656], %f16;
$L__BB1_49:
	bar.sync 	0;
	ld.const.f32 	%f17, [c_coef];
	ld.shared.f32 	%f18, [%r11+16];
	add.s32 	%r57, %r31, %r21;
	mad.lo.s32 	%r58, %r4, 160, %r57;
	ld.const.f32 	%f19, [c_coef+4];
	ld.shared.f32 	%f20, [%r11+12];
	ld.shared.f32 	%f21, [%r11+20];
	add.f32 	%f22, %f20, %f21;
	mul.f32 	%f23, %f19, %f22;
	fma.rn.f32 	%f24, %f17, %f18, %f23;
	ld.shared.f32 	%f25, [%r58+496];
	ld.shared.f32 	%f26, [%r58+816];
	add.f32 	%f27, %f25, %f26;
	mul.f32 	%f28, %f19, %f27;
	fma.rn.f32 	%f29, %f17, %f18, %f28;
	ld.const.f32 	%f30, [c_coef+8];
	ld.shared.f32 	%f31, [%r11+8];
	ld.shared.f32 	%f32, [%r11+24];
	add.f32 	%f33, %f31, %f32;
	fma.rn.f32 	%f34, %f30, %f33, %f24;
	ld.shared.f32 	%f35, [%r58+336];
	ld.shared.f32 	%f36, [%r58+976];
	add.f32 	%f37, %f35, %f36;
	fma.rn.f32 	%f38, %f30, %f37, %f29;
	ld.const.f32 	%f39, [c_coef+12];
	ld.shared.f32 	%f40, [%r11+4];
	ld.shared.f32 	%f41, [%r11+28];
	add.f32 	%f42, %f40, %f41;
	fma.rn.f32 	%f43, %f39, %f42, %f34;
	ld.shared.f32 	%f44, [%r58+176];
	ld.shared.f32 	%f45, [%r58+1136];
	add.f32 	%f46, %f44, %f45;
	fma.rn.f32 	%f47, %f39, %f46, %f38;
	ld.const.f32 	%f48, [c_coef+16];
	ld.shared.f32 	%f49, [%r11];
	ld.shared.f32 	%f50, [%r11+32];
	add.f32 	%f51, %f49, %f50;
	fma.rn.f32 	%f52, %f48, %f51, %f43;
	ld.shared.f32 	%f53, [%r58+16];
	ld.shared.f32 	%f54, [%r58+1296];
	add.f32 	%f55, %f53, %f54;
	fma.rn.f32 	%f56, %f48, %f55, %f47;
	cvt.f64.f32 	%fd1, %f18;
	add.f64 	%fd2, %fd1, %fd1;
	ld.shared.f32 	%f57, [%r8+16];
	cvt.f64.f32 	%fd3, %f57;
	sub.f64 	%fd4, %fd2, %fd3;
	ld.shared.f32 	%f58, [%r12+16];
	mul.f32 	%f59, %f58, %f58;
	add.f32 	%f60, %f52, %f56;
	mul.f32 	%f61, %f60, %f59;
	mul.f32 	%f62, %f1, %f61;
	cvt.f64.f32 	%fd5, %f62;
	add.f64 	%fd6, %fd4, %fd5;
	cvt.rn.f32.f64 	%f63, %fd6;
	mul.wide.u32 	%rd25, %r7, 4;
	add.s64 	%rd26, %rd3, %rd25;
	st.global.f32 	[%rd26], %f63;
	bar.sync 	0;
$L__BB1_50:
	ret;

}


// ===== COMPILED SASS (sm_100) =====

	.target	sm_100

	.elftype	@"ET_EXEC"


//--------------------- .note.nv.tkinfo           --------------------------
	.section	.note.nv.tkinfo,"",@"SHT_NOTE"
	.sectionflags	@"SHF_NOTE_NV_TKINFO"
	.tkinfo
        /*0018*/ 	.word	0x00000002
        /*0030*/ 	.string	""
        /*0030*/ 	.string	"ptxas"
        /*0030*/ 	.string	"Cuda compilation tools, release 13.0, V13.0.88"
        /*0030*/ 	.string	"Build cuda_13.0.r13.0/compiler.36424714_0"
        /*0030*/ 	.string	"-arch sm_100 -m 64 "



//--------------------- .note.nv.cuinfo           --------------------------
	.section	.note.nv.cuinfo,"",@"SHT_NOTE"
	.sectionflags	@"SHF_NOTE_NV_CUINFO"
        /*0018*/ 	.short	0x0002
        /*001a*/ 	.short	0x0064
        /*001c*/ 	.short	0x0082
	.zero		2


//--------------------- .nv.info                  --------------------------
	.section	.nv.info,"",@"SHT_CUDA_INFO"
	.align	4


	//----- nvinfo : EIATTR_REGCOUNT
	.align		4
        /*0000*/ 	.byte	0x04, 0x2f
        /*0002*/ 	.short	(.L_8 - .L_7)
	.align		4
.L_7:
        /*0004*/ 	.word	index@(_Z18kernel_add_waveletPfS_i)
        /*0008*/ 	.word	0x0000000c


	//----- nvinfo : EIATTR_FRAME_SIZE
	.align		4
.L_8:
        /*000c*/ 	.byte	0x04, 0x11
        /*000e*/ 	.short	(.L_10 - .L_9)
	.align		4
.L_9:
        /*0010*/ 	.word	index@(_Z18kernel_add_waveletPfS_i)
        /*0014*/ 	.word	0x00000000


	//----- nvinfo : EIATTR_REGCOUNT
	.align		4
.L_10:
        /*0018*/ 	.byte	0x04, 0x2f
        /*001a*/ 	.short	(.L_12 - .L_11)
	.align		4
.L_11:
        /*001c*/ 	.word	index@(_Z11kernel_2dfdPfS_S_f)
        /*0020*/ 	.word	0x0000001e


	//----- nvinfo : EIATTR_FRAME_SIZE
	.align		4
.L_12:
        /*0024*/ 	.byte	0x04, 0x11
        /*0026*/ 	.short	(.L_14 - .L_13)
	.align		4
.L_13:
        /*0028*/ 	.word	index@(_Z11kernel_2dfdPfS_S_f)
        /*002c*/ 	.word	0x00000000


	//----- nvinfo : EIATTR_MIN_STACK_SIZE
	.align		4
.L_14:
        /*0030*/ 	.byte	0x04, 0x12
        /*0032*/ 	.short	(.L_16 - .L_15)
	.align		4
.L_15:
        /*0034*/ 	.word	index@(_Z11kernel_2dfdPfS_S_f)
        /*0038*/ 	.word	0x00000000


	//----- nvinfo : EIATTR_MIN_STACK_SIZE
	.align		4
.L_16:
        /*003c*/ 	.byte	0x04, 0x12
        /*003e*/ 	.short	(.L_18 - .L_17)
	.align		4
.L_17:
        /*0040*/ 	.word	index@(_Z18kernel_add_waveletPfS_i)
        /*0044*/ 	.word	0x00000000
.L_18:


//--------------------- .nv.compat                --------------------------
	.section	.nv.compat,"",@"SHT_CUDA_COMPAT_INFO"
	.align	4
        /*0000*/ 	.byte	0x02, 0x09, 0x00, 0x00, 0x02, 0x02, 0x01, 0x00, 0x02, 0x05, 0x05, 0x00, 0x03, 0x07, 0x01, 0x01
        /*0010*/ 	.byte	0x02, 0x03, 0x00, 0x00, 0x02, 0x06, 0x01, 0x00, 0x04, 0x0b, 0x08, 0x00, 0x01, 0x00, 0x00, 0x00
        /*0020*/ 	.byte	0x00, 0x00, 0x00, 0x00


//--------------------- .nv.info._Z11kernel_2dfdPfS_S_f --------------------------
	.section	.nv.info._Z11kernel_2dfdPfS_S_f,"",@"SHT_CUDA_INFO"
	.sectionflags	@""
	.align	4


	//----- nvinfo : EIATTR_CUDA_API_VERSION
	.align		4
        /*0000*/ 	.byte	0x04, 0x37
        /*0002*/ 	.short	(.L_20 - .L_19)
.L_19:
        /*0004*/ 	.word	0x00000082


	//----- nvinfo : EIATTR_KPARAM_INFO
	.align		4
.L_20:
        /*0008*/ 	.byte	0x04, 0x17
        /*000a*/ 	.short	(.L_22 - .L_21)
.L_21:
        /*000c*/ 	.word	0x00000000
        /*0010*/ 	.short	0x0003
        /*0012*/ 	.short	0x0018
        /*0014*/ 	.byte	0x00, 0xf0, 0x11, 0x00


	//----- nvinfo : EIATTR_KPARAM_INFO
	.align		4
.L_22:
        /*0018*/ 	.byte	0x04, 0x17
        /*001a*/ 	.short	(.L_24 - .L_23)
.L_23:
        /*001c*/ 	.word	0x00000000
        /*0020*/ 	.short	0x0002
        /*0022*/ 	.short	0x0010
        /*0024*/ 	.byte	0x00, 0xf5, 0x21, 0x00


	//----- nvinfo : EIATTR_KPARAM_INFO
	.align		4
.L_24:
        /*0028*/ 	.byte	0x04, 0x17
        /*002a*/ 	.short	(.L_26 - .L_25)
.L_25:
        /*002c*/ 	.word	0x00000000
        /*0030*/ 	.short	0x0001
        /*0032*/ 	.short	0x0008
        /*0034*/ 	.byte	0x00, 0xf5, 0x21, 0x00


	//----- nvinfo : EIATTR_KPARAM_INFO
	.align		4
.L_26:
        /*0038*/ 	.byte	0x04, 0x17
        /*003a*/ 	.short	(.L_28 - .L_27)
.L_27:
        /*003c*/ 	.word	0x00000000
        /*0040*/ 	.short	0x0000
        /*0042*/ 	.short	0x0000
        /*0044*/ 	.byte	0x00, 0xf5, 0x21, 0x00


	//----- nvinfo : EIATTR_SPARSE_MMA_MASK
	.align		4
.L_28:
        /*0048*/ 	.byte	0x03, 0x50
        /*004a*/ 	.short	0x0000


	//----- nvinfo : EIATTR_MAXREG_COUNT
	.align		4
        /*004c*/ 	.byte	0x03, 0x1b
        /*004e*/ 	.short	0x00ff


	//----- nvinfo : EIATTR_NUM_BARRIERS
	.align		4
        /*0050*/ 	.byte	0x02, 0x4c
        /*0052*/ 	.byte	0x01
	.zero		1


	//----- nvinfo : EIATTR_MERCURY_ISA_VERSION
	.align		4
        /*0054*/ 	.byte	0x03, 0x5f
        /*0056*/ 	.short	0x0101


	//----- nvinfo : EIATTR_VRC_CTA_INIT_COUNT
	.align		4
        /*0058*/ 	.byte	0x02, 0x4a
	.zero		1
	.zero		1


	//----- nvinfo : EIATTR_EXIT_INSTR_OFFSETS
	.align		4
        /*005c*/ 	.byte	0x04, 0x1c
        /*005e*/ 	.short	(.L_30 - .L_29)


	//   ....[0]....
.L_29:
        /*0060*/ 	.word	0x000000d0


	//   ....[1]....
        /*0064*/ 	.word	0x00000d90


	//----- nvinfo : EIATTR_CRS_STACK_SIZE
	.align		4
.L_30:
        /*0068*/ 	.byte	0x04, 0x1e
        /*006a*/ 	.short	(.L_32 - .L_31)
.L_31:
        /*006c*/ 	.word	0x00000000


	//----- nvinfo : EIATTR_CBANK_PARAM_SIZE
	.align		4
.L_32:
        /*0070*/ 	.byte	0x03, 0x19
        /*0072*/ 	.short	0x001c


	//----- nvinfo : EIATTR_PARAM_CBANK
	.align		4
        /*0074*/ 	.byte	0x04, 0x0a
        /*0076*/ 	.short	(.L_34 - .L_33)
	.align		4
.L_33:
        /*0078*/ 	.word	index@(.nv.constant0._Z11kernel_2dfdPfS_S_f)
        /*007c*/ 	.short	0x0380
        /*007e*/ 	.short	0x001c


	//----- nvinfo : EIATTR_SW_WAR
	.align		4
.L_34:
        /*0080*/ 	.byte	0x04, 0x36
        /*0082*/ 	.short	(.L_36 - .L_35)
.L_35:
        /*0084*/ 	.word	0x00000008
.L_36:


//--------------------- .nv.info._Z18kernel_add_waveletPfS_i --------------------------
	.section	.nv.info._Z18kernel_add_waveletPfS_i,"",@"SHT_CUDA_INFO"
	.sectionflags	@""
	.align	4


	//----- nvinfo : EIATTR_CUDA_API_VERSION
	.align		4
        /*0000*/ 	.byte	0x04, 0x37
        /*0002*/ 	.short	(.L_38 - .L_37)
.L_37:
        /*0004*/ 	.word	0x00000082


	//----- nvinfo : EIATTR_KPARAM_INFO
	.align		4
.L_38:
        /*0008*/ 	.byte	0x04, 0x17
        /*000a*/ 	.short	(.L_40 - .L_39)
.L_39:
        /*000c*/ 	.word	0x00000000
        /*0010*/ 	.short	0x0002
        /*0012*/ 	.short	0x0010
        /*0014*/ 	.byte	0x00, 0xf0, 0x11, 0x00


	//----- nvinfo : EIATTR_KPARAM_INFO
	.align		4
.L_40:
        /*0018*/ 	.byte	0x04, 0x17
        /*001a*/ 	.short	(.L_42 - .L_41)
.L_41:
        /*001c*/ 	.word	0x00000000
        /*0020*/ 	.short	0x0001
        /*0022*/ 	.short	0x0008
        /*0024*/ 	.byte	0x00, 0xf5, 0x21, 0x00


	//----- nvinfo : EIATTR_KPARAM_INFO
	.align		4
.L_42:
        /*0028*/ 	.byte	0x04, 0x17
        /*002a*/ 	.short	(.L_44 - .L_43)
.L_43:
        /*002c*/ 	.word	0x00000000
        /*0030*/ 	.short	0x0000
        /*0032*/ 	.short	0x0000
        /*0034*/ 	.byte	0x00, 0xf5, 0x21, 0x00


	//----- nvinfo : EIATTR_SPARSE_MMA_MASK
	.align		4
.L_44:
        /*0038*/ 	.byte	0x03, 0x50
        /*003a*/ 	.short	0x0000


	//----- nvinfo : EIATTR_MAXREG_COUNT
	.align		4
        /*003c*/ 	.byte	0x03, 0x1b
        /*003e*/ 	.short	0x00ff


	//----- nvinfo : EIATTR_MERCURY_ISA_VERSION
	.align		4
        /*0040*/ 	.byte	0x03, 0x5f
        /*0042*/ 	.short	0x0101


	//----- nvinfo : EIATTR_VRC_CTA_INIT_COUNT
	.align		4
        /*0044*/ 	.byte	0x02, 0x4a
	.zero		1
	.zero		1


	//----- nvinfo : EIATTR_EXIT_INSTR_OFFSETS
	.align		4
        /*0048*/ 	.byte	0x04, 0x1c
        /*004a*/ 	.short	(.L_46 - .L_45)


	//   ....[0]....
.L_45:
        /*004c*/ 	.word	0x000000e0


	//   ....[1]....
        /*0050*/ 	.word	0x00000190


	//----- nvinfo : EIATTR_CBANK_PARAM_SIZE
	.align		4
.L_46:
        /*0054*/ 	.byte	0x03, 0x19
        /*0056*/ 	.short	0x0014


	//----- nvinfo : EIATTR_PARAM_CBANK
	.align		4
        /*0058*/ 	.byte	0x04, 0x0a
        /*005a*/ 	.short	(.L_48 - .L_47)
	.align		4
.L_47:
        /*005c*/ 	.word	index@(.nv.constant0._Z18kernel_add_waveletPfS_i)
        /*0060*/ 	.short	0x0380
        /*0062*/ 	.short	0x0014


	//----- nvinfo : EIATTR_SW_WAR
	.align		4
.L_48:
        /*0064*/ 	.byte	0x04, 0x36
        /*0066*/ 	.short	(.L_50 - .L_49)
.L_49:
        /*0068*/ 	.word	0x00000008
.L_50:


//--------------------- .nv.callgraph             --------------------------
	.section	.nv.callgraph,"",@"SHT_CUDA_CALLGRAPH"
	.align	4
	.sectionentsize	8
	.align		4
        /*0000*/ 	.word	0x00000000
	.align		4
        /*0004*/ 	.word	0xffffffff
	.align		4
        /*0008*/ 	.word	0x00000000
	.align		4
        /*000c*/ 	.word	0xfffffffe
	.align		4
        /*0010*/ 	.word	0x00000000
	.align		4
        /*0014*/ 	.word	0xfffffffd
	.align		4
        /*0018*/ 	.word	0x00000000
	.align		4
        /*001c*/ 	.word	0xfffffffc


//--------------------- .nv.constant3             --------------------------
	.section	.nv.constant3,"a",@progbits
	.align	4
.nv.constant3:
	.type		c_coef,@object
	.size		c_coef,(c_isrc - c_coef)
c_coef:
	.zero		20
	.type		c_isrc,@object
	.size		c_isrc,(c_jsrc - c_isrc)
c_isrc:
	.zero		4
	.type		c_jsrc,@object
	.size		c_jsrc,(c_nx - c_jsrc)
c_jsrc:
	.zero		4
	.type		c_nx,@object
	.size		c_nx,(c_ny - c_nx)
c_nx:
	.zero		4
	.type		c_ny,@object
	.size		c_ny,(c_nt - c_ny)
c_ny:
	.zero		4
	.type		c_nt,@object
	.size		c_nt,(c_dt2dx2 - c_nt)
c_nt:
	.zero		4
	.type		c_dt2dx2,@object
	.size		c_dt2dx2,(.L_6 - c_dt2dx2)
c_dt2dx2:
	.zero		4
.L_6:


//--------------------- .text._Z11kernel_2dfdPfS_S_f --------------------------
	.section	.text._Z11kernel_2dfdPfS_S_f,"ax",@progbits
	.align	128
        .global         _Z11kernel_2dfdPfS_S_f
        .type           _Z11kernel_2dfdPfS_S_f,@function
        .size           _Z11kernel_2dfdPfS_S_f,(.L_x_26 - _Z11kernel_2dfdPfS_S_f)
        .other          _Z11kernel_2dfdPfS_S_f,@"STO_CUDA_ENTRY STV_DEFAULT"
_Z11kernel_2dfdPfS_S_f:
.text._Z11kernel_2dfdPfS_S_f:
[----:B------:R-:W-:Y:S01]  /*0000*/  LDC R1, c[0x0][0x37c] ;  /* 0x0000df00ff017b82 */ /* 0x000fe20000000800 */
[----:B------:R-:W0:Y:S07]  /*0010*/  S2R R16, SR_TID.Y ;  /* 0x0000000000107919 */ /* 0x000e2e0000002200 */
[----:B------:R-:W1:Y:S01]  /*0020*/  LDC R3, c[0x0][0x360] ;  /* 0x0000d800ff037b82 */ /* 0x000e620000000800 */
[----:B------:R-:W2:Y:S01]  /*0030*/  LDCU UR6, c[0x3][0x20] ;  /* 0x00c00400ff0677ac */ /* 0x000ea20008000800 */
[----:B------:R-:W1:Y:S06]  /*0040*/  S2R R14, SR_TID.X ;  /* 0x00000000000e7919 */ /* 0x000e6c0000002100 */
[----:B------:R-:W0:Y:S08]  /*0050*/  S2UR UR5, SR_CTAID.Y ;  /* 0x00000000000579c3 */ /* 0x000e300000002600 */
[----:B------:R-:W0:Y:S08]  /*0060*/  LDC R17, c[0x0][0x364] ;  /* 0x0000d900ff117b82 */ /* 0x000e300000000800 */
[----:B------:R-:W1:Y:S08]  /*0070*/  S2UR UR4, SR_CTAID.X ;  /* 0x00000000000479c3 */ /* 0x000e700000002500 */
[----:B------:R-:W3:Y:S01]  /*0080*/  LDC R19, c[0x3][0x1c] ;  /* 0x00c00700ff137b82 */ /* 0x000ee20000000800 */
[----:B0-----:R-:W-:-:S05]  /*0090*/  IMAD R17, R17, UR5, R16 ;  /* 0x0000000511117c24 */ /* 0x001fca000f8e0210 */
[----:B--2---:R-:W-:Y:S01]  /*00a0*/  ISETP.GE.U32.AND P0, PT, R17, UR6, PT ;  /* 0x0000000611007c0c */ /* 0x004fe2000bf06070 */
[----:B-1----:R-:W-:-:S05]  /*00b0*/  IMAD R0, R3, UR4, R14 ;  /* 0x0000000403007c24 */ /* 0x002fca000f8e020e */
[----:B---3--:R-:W-:-:S13]  /*00c0*/  ISETP.GE.U32.OR P0, PT, R0, R19, P0 ;  /* 0x000000130000720c */ /* 0x008fda0000706470 */
[----:B------:R-:W-:Y:S05]  /*00d0*/  @P0 EXIT ;  /* 0x000000000000094d */ /* 0x000fea0003800000 */
[----:B------:R-:W0:Y:S01]  /*00e0*/  LDC.64 R6, c[0x0][0x380] ;  /* 0x0000e000ff067b82 */ /* 0x000e220000000a00 */
[----:B------:R-:W1:Y:S01]  /*00f0*/  LDCU.64 UR4, c[0x0][0x358] ;  /* 0x00006b00ff0477ac */ /* 0x000e620008000a00 */
[----:B------:R-:W-:Y:S01]  /*0100*/  IMAD R15, R17, R19, R0 ;  /* 0x00000013110f7224 */ /* 0x000fe200078e0200 */
[----:B------:R-:W2:Y:S05]  /*0110*/  S2R R23, SR_CgaCtaId ;  /* 0x0000000000177919 */ /* 0x000eaa0000008800 */
[----:B------:R-:W3:Y:S08]  /*0120*/  LDC.64 R4, c[0x0][0x388] ;  /* 0x0000e200ff047b82 */ /* 0x000ef00000000a00 */
[----:B------:R-:W4:Y:S01]  /*0130*/  LDC.64 R2, c[0x0][0x390] ;  /* 0x0000e400ff027b82 */ /* 0x000f220000000a00 */
[----:B0-----:R-:W-:-:S05]  /*0140*/  IMAD.WIDE R12, R15, 0x4, R6 ;  /* 0x000000040f0c7825 */ /* 0x001fca00078e0206 */
[----:B-1----:R0:W5:Y:S01]  /*0150*/  LDG.E R24, desc[UR4][R12.64] ;  /* 0x000000040c187981 */ /* 0x002162000c1e1900 */
[----:B------:R-:W-:Y:S01]  /*0160*/  ISETP.GT.U32.AND P3, PT, R14, 0x3, PT ;  /* 0x000000030e00780c */ /* 0x000fe20003f64070 */
[----:B------:R-:W-:Y:S01]  /*0170*/  BSSY.RECONVERGENT B0, `(.L_x_0) ;  /* 0x0000014000007945 */ /* 0x000fe20003800200 */
[----:B------:R-:W-:Y:S02]  /*0180*/  MOV R22, 0x400 ;  /* 0x0000040000167802 */ /* 0x000fe40000000f00 */
[----:B------:R-:W-:Y:S02]  /*0190*/  IADD3 R18, PT, PT, R0, 0x4, RZ ;  /* 0x0000000400127810 */ /* 0x000fe40007ffe0ff */
[----:B--2---:R-:W-:Y:S02]  /*01a0*/  LEA R9, R23, R22, 0x18 ;  /* 0x0000001617097211 */ /* 0x004fe400078ec0ff */
[----:B------:R-:W-:Y:S02]  /*01b0*/  IADD3 R20, PT, PT, R17, 0x4, RZ ;  /* 0x0000000411147810 */ /* 0x000fe40007ffe0ff */
[----:B------:R-:W-:Y:S01]  /*01c0*/  ISETP.GE.AND P0, PT, R18, R19, PT ;  /* 0x000000131200720c */ /* 0x000fe20003f06270 */
[----:B------:R-:W-:Y:S01]  /*01d0*/  IMAD R21, R16, 0xa0, R9 ;  /* 0x000000a010157824 */ /* 0x000fe200078e0209 */
[----:B------:R-:W-:Y:S01]  /*01e0*/  ISETP.GE.AND P1, PT, R20, UR6, PT ;  /* 0x0000000614007c0c */ /* 0x000fe2000bf26270 */
[----:B---3--:R-:W-:Y:S01]  /*01f0*/  IMAD.WIDE R8, R15, 0x4, R4 ;  /* 0x000000040f087825 */ /* 0x008fe200078e0204 */
[----:B------:R-:W-:-:S02]  /*0200*/  ISETP.GT.U32.AND P2, PT, R16, 0x3, PT ;  /* 0x000000031000780c */ /* 0x000fc40003f44070 */
[----:B------:R-:W-:Y:S01]  /*0210*/  ISETP.GT.U32.OR P0, PT, R14, 0x1b, P0 ;  /* 0x0000001b0e00780c */ /* 0x000fe20000704470 */
[----:B----4-:R-:W-:Y:S01]  /*0220*/  IMAD.WIDE R10, R15, 0x4, R2 ;  /* 0x000000040f0a7825 */ /* 0x010fe200078e0202 */
[----:B------:R-:W-:Y:S02]  /*0230*/  ISETP.GT.U32.OR P1, PT, R16, 0x1b, P1 ;  /* 0x0000001b1000780c */ /* 0x000fe40000f24470 */
[----:B------:R-:W-:Y:S01]  /*0240*/  LEA R21, R14, R21, 0x2 ;  /* 0x000000150e157211 */ /* 0x000fe200078e10ff */
[----:B0-----:R-:W-:Y:S10]  /*0250*/  @P3 BRA `(.L_x_1) ;  /* 0x0000000000143947 */ /* 0x001ff40003800000 */
[----:B------:R-:W-:-:S13]  /*0260*/  ISETP.GT.AND P4, PT, R0, 0x3, PT ;  /* 0x000000030000780c */ /* 0x000fda0003f84270 */
[----:B------:R0:W-:Y:S01]  /*0270*/  @!P4 STS [R21+0x280], RZ ;  /* 0x000280ff1500c388 */ /* 0x0001e20000000800 */
[----:B------:R-:W-:Y:S05]  /*0280*/  @!P4 BRA `(.L_x_1) ;  /* 0x000000000008c947 */ /* 0x000fea0003800000 */
[----:B------:R-:W2:Y:S04]  /*0290*/  LDG.E R26, desc[UR4][R12.64+-0x10] ;  /* 0xfffff0040c1a7981 */ /* 0x000ea8000c1e1900 */
[----:B--2---:R1:W-:Y:S02]  /*02a0*/  STS [R21+0x280], R26 ;  /* 0x0002801a15007388 */ /* 0x0043e40000000800 */
.L_x_1:
[----:B------:R-:W-:Y:S05]  /*02b0*/  BSYNC.RECONVERGENT B0 ;  /* 0x0000000000007941 */ /* 0x000fea0003800200 */
.L_x_0:
[----:B------:R-:W-:Y:S04]  /*02c0*/  BSSY.RECONVERGENT B0, `(.L_x_2) ;  /* 0x0000007000007945 */ /* 0x000fe80003800200 */
[----:B------:R-:W-:Y:S05]  /*02d0*/  @!P0 BRA `(.L_x_3) ;  /* 0x0000000000148947 */ /* 0x000fea0003800000 */
[----:B------:R-:W-:-:S13]  /*02e0*/  ISETP.GE.AND P4, PT, R18, R19, PT ;  /* 0x000000131200720c */ /* 0x000fda0003f86270 */
[----:B------:R2:W-:Y:S01]  /*02f0*/  @P4 STS [R21+0x2a0], RZ ;  /* 0x0002a0ff15004388 */ /* 0x0005e20000000800 */
[----:B------:R-:W-:Y:S05]  /*0300*/  @P4 BRA `(.L_x_3) ;  /* 0x0000000000084947 */ /* 0x000fea0003800000 */
[----:B------:R-:W3:Y:S04]  /*0310*/  LDG.E R12, desc[UR4][R12.64+0x10] ;  /* 0x000010040c0c7981 */ /* 0x000ee8000c1e1900 */
[----:B---3--:R3:W-:Y:S02]  /*0320*/  STS [R21+0x2a0], R12 ;  /* 0x0002a00c15007388 */ /* 0x0087e40000000800 */
.L_x_3:
[----:B------:R-:W-:Y:S05]  /*0330*/  BSYNC.RECONVERGENT B0 ;  /* 0x0000000000007941 */ /* 0x000fea0003800200 */
.L_x_2:
[----:B------:R-:W-:Y:S04]  /*0340*/  BSSY.RECONVERGENT B0, `(.L_x_4) ;  /* 0x000000a000007945 */ /* 0x000fe80003800200 */
[----:B------:R-:W-:Y:S05]  /*0350*/  @P2 BRA `(.L_x_5) ;  /* 0x0000000000202947 */ /* 0x000fea0003800000 */
[----:B------:R-:W-:-:S13]  /*0360*/  ISETP.GT.U32.AND P4, PT, R17, 0x3, PT ;  /* 0x000000031100780c */ /* 0x000fda0003f84070 */
[----:B------:R4:W-:Y:S01]  /*0370*/  @!P4 STS [R21+0x10], RZ ;  /* 0x000010ff1500c388 */ /* 0x0009e20000000800 */
[----:B------:R-:W-:Y:S05]  /*0380*/  @!P4 BRA `(.L_x_5) ;  /* 0x000000000014c947 */ /* 0x000fea0003800000 */
[----:B---3--:R-:W-:-:S05]  /*0390*/  IADD3 R12, PT, PT, R17, -0x4, RZ ;  /* 0xfffffffc110c7810 */ /* 0x008fca0007ffe0ff */
[----:B------:R-:W-:-:S04]  /*03a0*/  IMAD R13, R12, R19, R0 ;  /* 0x000000130c0d7224 */ /* 0x000fc800078e0200 */
[----:B------:R-:W-:-:S06]  /*03b0*/  IMAD.WIDE R12, R13, 0x4, R6 ;  /* 0x000000040d0c7825 */ /* 0x000fcc00078e0206 */
[----:B------:R-:W3:Y:S04]  /*03c0*/  LDG.E R12, desc[UR4][R12.64] ;  /* 0x000000040c0c7981 */ /* 0x000ee8000c1e1900 */
[----:B---3--:R3:W-:Y:S02]  /*03d0*/  STS [R21+0x10], R12 ;  /* 0x0000100c15007388 */ /* 0x0087e40000000800 */
.L_x_5:
[----:B------:R-:W-:Y:S05]  /*03e0*/  BSYNC.RECONVERGENT B0 ;  /* 0x0000000000007941 */ /* 0x000fea0003800200 */
.L_x_4:
[----:B------:R-:W-:Y:S04]  /*03f0*/  BSSY.RECONVERGENT B0, `(.L_x_6) ;  /* 0x0000009000007945 */ /* 0x000fe80003800200 */
[----:B------:R-:W-:Y:S05]  /*0400*/  @!P1 BRA `(.L_x_7) ;  /* 0x00000000001c9947 */ /* 0x000fea0003800000 */
[----:B------:R-:W-:-:S13]  /*0410*/  ISETP.GE.AND P4, PT, R20, UR6, PT ;  /* 0x0000000614007c0c */ /* 0x000fda000bf86270 */
[----:B------:R0:W-:Y:S01]  /*0420*/  @P4 STS [R21+0x510], RZ ;  /* 0x000510ff15004388 */ /* 0x0001e20000000800 */
[----:B------:R-:W-:Y:S05]  /*0430*/  @P4 BRA `(.L_x_7) ;  /* 0x0000000000104947 */ /* 0x000fea0003800000 */
[----:B------:R-:W-:-:S05]  /*0440*/  LEA R13, R19, R15, 0x2 ;  /* 0x0000000f130d7211 */ /* 0x000fca00078e10ff */
[----:B---3--:R-:W-:-:S06]  /*0450*/  IMAD.WIDE R12, R13, 0x4, R6 ;  /* 0x000000040d0c7825 */ /* 0x008fcc00078e0206 */
[----:B------:R-:W3:Y:S04]  /*0460*/  LDG.E R12, desc[UR4][R12.64] ;  /* 0x000000040c0c7981 */ /* 0x000ee8000c1e1900 */
[----:B---3--:R3:W-:Y:S02]  /*0470*/  STS [R21+0x510], R12 ;  /* 0x0005100c15007388 */ /* 0x0087e40000000800 */
.L_x_7:
[----:B------:R-:W-:Y:S05]  /*0480*/  BSYNC.RECONVERGENT B0 ;  /* 0x0000000000007941 */ /* 0x000fea0003800200 */
.L_x_6:
[----:B------:R0:W5:Y:S04]  /*0490*/  LDG.E R13, desc[UR4][R8.64] ;  /* 0x00000004080d7981 */ /* 0x000168000c1e1900 */
[----:B---3--:R0:W5:Y:S01]  /*04a0*/  LDG.E R12, desc[UR4][R10.64] ;  /* 0x000000040a0c7981 */ /* 0x008162000c1e1900 */
[C---:B-1----:R-:W-:Y:S01]  /*04b0*/  IADD3 R26, PT, PT, R22.reuse, 0x3200, RZ ;  /* 0x00003200161a7810 */ /* 0x042fe20007ffe0ff */
[----:B------:R-:W-:Y:S01]  /*04c0*/  BSSY.RECONVERGENT B0, `(.L_x_8) ;  /* 0x000000f000007945 */ /* 0x000fe20003800200 */
[----:B------:R-:W-:Y:S01]  /*04d0*/  IADD3 R22, PT, PT, R22, 0x1900, RZ ;  /* 0x0000190016167810 */ /* 0x000fe20007ffe0ff */
[----:B-----5:R0:W-:Y:S01]  /*04e0*/  STS [R21+0x290], R24 ;  /* 0x0002901815007388 */ /* 0x0201e20000000800 */
[C---:B------:R-:W-:Y:S02]  /*04f0*/  LEA R27, R23.reuse, R26, 0x18 ;  /* 0x0000001a171b7211 */ /* 0x040fe400078ec0ff */
[----:B------:R-:W-:-:S03]  /*0500*/  LEA R25, R23, R22, 0x18 ;  /* 0x0000001617197211 */ /* 0x000fc600078ec0ff */
[C---:B------:R-:W-:Y:S02]  /*0510*/  IMAD R23, R16.reuse, 0xa0, R27 ;  /* 0x000000a010177824 */ /* 0x040fe400078e021b */
[----:B------:R-:W-:-:S03]  /*0520*/  IMAD R27, R16, 0xa0, R25 ;  /* 0x000000a0101b7824 */ /* 0x000fc600078e0219 */
[C---:B------:R-:W-:Y:S02]  /*0530*/  LEA R23, R14.reuse, R23, 0x2 ;  /* 0x000000170e177211 */ /* 0x040fe400078e10ff */
[----:B------:R-:W-:Y:S01]  /*0540*/  LEA R22, R14, R27, 0x2 ;  /* 0x0000001b0e167211 */ /* 0x000fe200078e10ff */
[----:B0-----:R-:W-:Y:S06]  /*0550*/  @P3 BRA `(.L_x_9) ;  /* 0x0000000000143947 */ /* 0x001fec0003800000 */
[----:B------:R-:W-:-:S13]  /*0560*/  ISETP.GT.AND P4, PT, R0, 0x3, PT ;  /* 0x000000030000780c */ /* 0x000fda0003f84270 */
[----:B------:R0:W-:Y:S01]  /*0570*/  @!P4 STS [R22+0x280], RZ ;  /* 0x000280ff1600c388 */ /* 0x0001e20000000800 */
[----:B------:R-:W-:Y:S05]  /*0580*/  @!P4 BRA `(.L_x_9) ;  /* 0x000000000008c947 */ /* 0x000fea0003800000 */
[----:B------:R-:W3:Y:S04]  /*0590*/  LDG.E R27, desc[UR4][R8.64+-0x10] ;  /* 0xfffff004081b7981 */ /* 0x000ee8000c1e1900 */
[----:B---3--:R1:W-:Y:S02]  /*05a0*/  STS [R22+0x280], R27 ;  /* 0x0002801b16007388 */ /* 0x0083e40000000800 */
.L_x_9:
[----:B------:R-:W-:Y:S05]  /*05b0*/  BSYNC.RECONVERGENT B0 ;  /* 0x0000000000007941 */ /* 0x000fea0003800200 */
.L_x_8:
[----:B------:R-:W-:Y:S04]  /*05c0*/  BSSY.RECONVERGENT B0, `(.L_x_10) ;  /* 0x0000007000007945 */ /* 0x000fe80003800200 */
[----:B------:R-:W-:Y:S05]  /*05d0*/  @!P0 BRA `(.L_x_11) ;  /* 0x0000000000148947 */ /* 0x000fea0003800000 */
[----:B------:R-:W-:-:S13]  /*05e0*/  ISETP.GE.AND P4, PT, R18, R19, PT ;  /* 0x000000131200720c */ /* 0x000fda0003f86270 */
[----:B------:R3:W-:Y:S01]  /*05f0*/  @P4 STS [R22+0x2a0], RZ ;  /* 0x0002a0ff16004388 */ /* 0x0007e20000000800 */
[----:B------:R-:W-:Y:S05]  /*0600*/  @P4 BRA `(.L_x_11) ;  /* 0x0000000000084947 */ /* 0x000fea0003800000 */
[----:B------:R-:W5:Y:S04]  /*0610*/  LDG.E R9, desc[UR4][R8.64+0x10] ;  /* 0x0000100408097981 */ /* 0x000f68000c1e1900 */
[----:B-----5:R0:W-:Y:S02]  /*0620*/  STS [R22+0x2a0], R9 ;  /* 0x0002a00916007388 */ /* 0x0201e40000000800 */
.L_x_11:
[----:B------:R-:W-:Y:S05]  /*0630*/  BSYNC.RECONVERGENT B0 ;  /* 0x0000000000007941 */ /* 0x000fea0003800200 */
.L_x_10:
[----:B------:R-:W-:Y:S04]  /*0640*/  BSSY.RECONVERGENT B0, `(.L_x_12) ;  /* 0x000000a000007945 */ /* 0x000fe80003800200 */
[----:B------:R-:W-:Y:S05]  /*0650*/  @P2 BRA `(.L_x_13) ;  /* 0x0000000000202947 */ /* 0x000fea0003800000 */
[----:B------:R-:W-:-:S13]  /*0660*/  ISETP.GT.U32.AND P4, PT, R17, 0x3, PT ;  /* 0x000000031100780c */ /* 0x000fda0003f84070 */
[----:B------:R0:W-:Y:S01]  /*0670*/  @!P4 STS [R22+0x10], RZ ;  /* 0x000010ff1600c388 */ /* 0x0001e20000000800 */
[----:B------:R-:W-:Y:S05]  /*0680*/  @!P4 BRA `(.L_x_13) ;  /* 0x000000000014c947 */ /* 0x000fea0003800000 */
[----:B------:R-:W-:-:S05]  /*0690*/  IADD3 R8, PT, PT, R17, -0x4, RZ ;  /* 0xfffffffc11087810 */ /* 0x000fca0007ffe0ff */
[----:B0-----:R-:W-:-:S04]  /*06a0*/  IMAD R9, R8, R19, R0 ;  /* 0x0000001308097224 */ /* 0x001fc800078e0200 */
[----:B------:R-:W-:-:S06]  /*06b0*/  IMAD.WIDE R8, R9, 0x4, R4 ;  /* 0x0000000409087825 */ /* 0x000fcc00078e0204 */
[----:B------:R-:W5:Y:S04]  /*06c0*/  LDG.E R9, desc[UR4][R8.64] ;  /* 0x0000000408097981 */ /* 0x000f68000c1e1900 */
[----:B-----5:R0:W-:Y:S02]  /*06d0*/  STS [R22+0x10], R9 ;  /* 0x0000100916007388 */ /* 0x0201e40000000800 */
.L_x_13:
[----:B------:R-:W-:Y:S05]  /*06e0*/  BSYNC.RECONVERGENT B0 ;  /* 0x0000000000007941 */ /* 0x000fea0003800200 */
.L_x_12:
[----:B------:R-:W-:Y:S04]  /*06f0*/  BSSY.RECONVERGENT B0, `(.L_x_14) ;  /* 0x0000009000007945 */ /* 0x000fe80003800200 */
[----:B------:R-:W-:Y:S05]  /*0700*/  @!P1 BRA `(.L_x_15) ;  /* 0x00000000001c9947 */ /* 0x000fea0003800000 */
[----:B------:R-:W-:-:S13]  /*0710*/  ISETP.GE.AND P4, PT, R20, UR6, PT ;  /* 0x0000000614007c0c */ /* 0x000fda000bf86270 */
[----:B------:R0:W-:Y:S01]  /*0720*/  @P4 STS [R22+0x510], RZ ;  /* 0x000510ff16004388 */ /* 0x0001e20000000800 */
[----:B------:R-:W-:Y:S05]  /*0730*/  @P4 BRA `(.L_x_15) ;  /* 0x0000000000104947 */ /* 0x000fea0003800000 */
[----:B0-----:R-:W-:-:S05]  /*0740*/  LEA R9, R19, R15, 0x2 ;  /* 0x0000000f13097211 */ /* 0x001fca00078e10ff */
[----:B------:R-:W-:-:S06]  /*0750*/  IMAD.WIDE R4, R9, 0x4, R4 ;  /* 0x0000000409047825 */ /* 0x000fcc00078e0204 */
[----:B------:R-:W5:Y:S04]  /*0760*/  LDG.E R5, desc[UR4][R4.64] ;  /* 0x0000000404057981 */ /* 0x000f68000c1e1900 */
[----:B-----5:R0:W-:Y:S02]  /*0770*/  STS [R22+0x510], R5 ;  /* 0x0005100516007388 */ /* 0x0201e40000000800 */
.L_x_15:
[----:B------:R-:W-:Y:S05]  /*0780*/  BSYNC.RECONVERGENT B0 ;  /* 0x0000000000007941 */ /* 0x000fea0003800200 */
.L_x_14:
[----:B------:R0:W-:Y:S01]  /*0790*/  STS [R22+0x290], R13 ;  /* 0x0002900d16007388 */ /* 0x0001e20000000800 */
[----:B------:R-:W-:Y:S01]  /*07a0*/  LEA R25, R14, R25, 0x2 ;  /* 0x000000190e197211 */ /* 0x000fe200078e10ff */
[----:B------:R-:W-:Y:S02]  /*07b0*/  BSSY.RECONVERGENT B0, `(.L_x_16) ;  /* 0x0000009000007945 */ /* 0x000fe40003800200 */
[----:B------:R0:W-:Y:S02]  /*07c0*/  STS [R23+0x290], R12 ;  /* 0x0002900c17007388 */ /* 0x0001e40000000800 */
[----:B------:R-:W-:Y:S01]  /*07d0*/  IMAD R16, R16, 0xa0, R25 ;  /* 0x000000a010107824 */ /* 0x000fe200078e0219 */
[----:B------:R-:W-:Y:S06]  /*07e0*/  @P3 BRA `(.L_x_17) ;  /* 0x0000000000143947 */ /* 0x000fec0003800000 */
[----:B------:R-:W-:-:S13]  /*07f0*/  ISETP.GT.AND P3, PT, R0, 0x3, PT ;  /* 0x000000030000780c */ /* 0x000fda0003f64270 */
[----:B------:R0:W-:Y:S01]  /*0800*/  @!P3 STS [R23+0x280], RZ ;  /* 0x000280ff1700b388 */ /* 0x0001e20000000800 */
[----:B------:R-:W-:Y:S05]  /*0810*/  @!P3 BRA `(.L_x_17) ;  /* 0x000000000008b947 */ /* 0x000fea0003800000 */
[----:B------:R-:W5:Y:S04]  /*0820*/  LDG.E R4, desc[UR4][R10.64+-0x10] ;  /* 0xfffff0040a047981 */ /* 0x000f68000c1e1900 */
[----:B-----5:R0:W-:Y:S02]  /*0830*/  STS [R23+0x280], R4 ;  /* 0x0002800417007388 */ /* 0x0201e40000000800 */
.L_x_17:
[----:B------:R-:W-:Y:S05]  /*0840*/  BSYNC.RECONVERGENT B0 ;  /* 0x0000000000007941 */ /* 0x000fea0003800200 */
.L_x_16:
[----:B------:R-:W-:Y:S04]  /*0850*/  BSSY.RECONVERGENT B0, `(.L_x_18) ;  /* 0x0000007000007945 */ /* 0x000fe80003800200 */
[----:B------:R-:W-:Y:S05]  /*0860*/  @!P0 BRA `(.L_x_19) ;  /* 0x0000000000148947 */ /* 0x000fea0003800000 */
[----:B------:R-:W-:-:S13]  /*0870*/  ISETP.GE.AND P0, PT, R18, R19, PT ;  /* 0x000000131200720c */ /* 0x000fda0003f06270 */
[----:B------:R0:W-:Y:S01]  /*0880*/  @P0 STS [R23+0x2a0], RZ ;  /* 0x0002a0ff17000388 */ /* 0x0001e20000000800 */
[----:B------:R-:W-:Y:S05]  /*0890*/  @P0 BRA `(.L_x_19) ;  /* 0x0000000000080947 */ /* 0x000fea0003800000 */
[----:B------:R-:W5:Y:S04]  /*08a0*/  LDG.E R10, desc[UR4][R10.64+0x10] ;  /* 0x000010040a0a7981 */ /* 0x000f68000c1e1900 */
[----:B-----5:R0:W-:Y:S02]  /*08b0*/  STS [R23+0x2a0], R10 ;  /* 0x0002a00a17007388 */ /* 0x0201e40000000800 */
.L_x_19:
[----:B------:R-:W-:Y:S05]  /*08c0*/  BSYNC.RECONVERGENT B0 ;  /* 0x0000000000007941 */ /* 0x000fea0003800200 */
.L_x_18:
        /* <DEDUP_REMOVED lines=10> */
.L_x_21:
[----:B------:R-:W-:Y:S05]  /*0970*/  BSYNC.RECONVERGENT B0 ;  /* 0x0000000000007941 */ /* 0x000fea0003800200 */
.L_x_20:
[----:B------:R-:W-:Y:S04]  /*0980*/  BSSY.RECONVERGENT B0, `(.L_x_22) ;  /* 0x0000009000007945 */ /* 0x000fe80003800200 */
[----:B------:R-:W-:Y:S05]  /*0990*/  @!P1 BRA `(.L_x_23) ;  /* 0x00000000001c9947 */ /* 0x000fea0003800000 */
[----:B------:R-:W-:-:S13]  /*09a0*/  ISETP.GE.AND P0, PT, R20, UR6, PT ;  /* 0x0000000614007c0c */ /* 0x000fda000bf06270 */
[----:B------:R0:W-:Y:S01]  /*09b0*/  @P0 STS [R23+0x510], RZ ;  /* 0x000510ff17000388 */ /* 0x0001e20000000800 */
[----:B------:R-:W-:Y:S05]  /*09c0*/  @P0 BRA `(.L_x_23) ;  /* 0x0000000000100947 */ /* 0x000fea0003800000 */
[----:B------:R-:W-:-:S05]  /*09d0*/  LEA R19, R19, R15, 0x2 ;  /* 0x0000000f13137211 */ /* 0x000fca00078e10ff */
[----:B------:R-:W-:-:S06]  /*09e0*/  IMAD.WIDE R2, R19, 0x4, R2 ;  /* 0x0000000413027825 */ /* 0x000fcc00078e0202 */
[----:B------:R-:W5:Y:S04]  /*09f0*/  LDG.E R2, desc[UR4][R2.64] ;  /* 0x0000000402027981 */ /* 0x000f68000c1e1900 */
[----:B-----5:R0:W-:Y:S02]  /*0a00*/  STS [R23+0x510], R2 ;  /* 0x0005100217007388 */ /* 0x0201e40000000800 */
.L_x_23:
[----:B------:R-:W-:Y:S05]  /*0a10*/  BSYNC.RECONVERGENT B0 ;  /* 0x0000000000007941 */ /* 0x000fea0003800200 */
.L_x_22:
[----:B------:R-:W-:Y:S01]  /*0a20*/  BAR.SYNC.DEFER_BLOCKING 0x0 ;  /* 0x0000000000007b1d */ /* 0x000fe20000010000 */
[----:B------:R-:W-:-:S05]  /*0a30*/  IMAD.WIDE.U32 R6, R15, 0x4, R6 ;  /* 0x000000040f067825 */ /* 0x000fca00078e0006 */
[----:B------:R-:W5:Y:S01]  /*0a40*/  LDCU.128 UR8, c[0x3][URZ] ;  /* 0x00c00000ff0877ac */ /* 0x000f620008000c00 */
[----:B------:R-:W1:Y:S01]  /*0a50*/  LDCU UR7, c[0x3][0x10] ;  /* 0x00c00200ff0777ac */ /* 0x000e620008000800 */
[----:B------:R-:W-:Y:S04]  /*0a60*/  LDS R14, [R22+0x28c] ;  /* 0x00028c00160e7984 */ /* 0x000fe80000000800 */
[----:B------:R-:W2:Y:S04]  /*0a70*/  LDS R17, [R22+0x294] ;  /* 0x0002940016117984 */ /* 0x000ea80000000800 */
[----:B------:R-:W-:Y:S04]  /*0a80*/  LDS R18, [R16+0x1f0] ;  /* 0x0001f00010127984 */ /* 0x000fe80000000800 */
[----:B------:R-:W3:Y:S04]  /*0a90*/  LDS R19, [R16+0x330] ;  /* 0x0003300010137984 */ /* 0x000ee80000000800 */
[----:B------:R-:W-:Y:S04]  /*0aa0*/  LDS R20, [R22+0x288] ;  /* 0x0002880016147984 */ /* 0x000fe80000000800 */
[----:B------:R-:W4:Y:S04]  /*0ab0*/  LDS R25, [R22+0x298] ;  /* 0x0002980016197984 */ /* 0x000f280000000800 */
[----:B------:R-:W-:Y:S04]  /*0ac0*/  LDS R11, [R16+0x150] ;  /* 0x00015000100b7984 */ /* 0x000fe80000000800 */
[----:B0-----:R-:W0:Y:S04]  /*0ad0*/  LDS R12, [R16+0x3d0] ;  /* 0x0003d000100c7984 */ /* 0x001e280000000800 */
[----:B------:R-:W1:Y:S04]  /*0ae0*/  LDS R0, [R22+0x290] ;  /* 0x0002900016007984 */ /* 0x000e680000000800 */
[----:B------:R-:W-:Y:S04]  /*0af0*/  LDS R9, [R22+0x284] ;  /* 0x0002840016097984 */ /* 0x000fe80000000800 */
[----:B------:R-:W1:Y:S04]  /*0b00*/  LDS R2, [R22+0x29c] ;  /* 0x00029c0016027984 */ /* 0x000e680000000800 */
[----:B------:R-:W-:Y:S01]  /*0b10*/  LDS R5, [R16+0xb0] ;  /* 0x0000b00010057984 */ /* 0x000fe20000000800 */
[----:B--2---:R-:W-:-:S03]  /*0b20*/  FADD R14, R14, R17 ;  /* 0x000000110e0e7221 */ /* 0x004fc60000000000 */
[----:B------:R-:W2:Y:S01]  /*0b30*/  LDS R4, [R16+0x470] ;  /* 0x0004700010047984 */ /* 0x000ea20000000800 */
[----:B-----5:R-:W-:-:S03]  /*0b40*/  FMUL R17, R14, UR9 ;  /* 0x000000090e117c20 */ /* 0x020fc60008400000 */
[----:B------:R-:W-:Y:S01]  /*0b50*/  LDS R3, [R22+0x280] ;  /* 0x0002800016037984 */ /* 0x000fe20000000800 */
[----:B---3--:R-:W-:-:S03]  /*0b60*/  FADD R18, R18, R19 ;  /* 0x0000001312127221 */ /* 0x008fc60000000000 */
[----:B------:R-:W3:Y:S01]  /*0b70*/  LDS R8, [R22+0x2a0] ;  /* 0x0002a00016087984 */ /* 0x000ee20000000800 */
[----:B------:R-:W-:-:S03]  /*0b80*/  FMUL R19, R18, UR9 ;  /* 0x0000000912137c20 */ /* 0x000fc60008400000 */
[----:B------:R-:W-:Y:S01]  /*0b90*/  LDS R10, [R16+0x10] ;  /* 0x00001000100a7984 */ /* 0x000fe20000000800 */
[----:B----4-:R-:W-:-:S03]  /*0ba0*/  FADD R20, R20, R25 ;  /* 0x0000001914147221 */ /* 0x010fc60000000000 */
[----:B------:R-:W4:Y:S04]  /*0bb0*/  LDS R13, [R16+0x510] ;  /* 0x00051000100d7984 */ /* 0x000f280000000800 */
[----:B------:R-:W5:Y:S01]  /*0bc0*/  LDS R23, [R23+0x290] ;  /* 0x0002900017177984 */ /* 0x000f620000000800 */
[----:B0-----:R-:W-:-:S03]  /*0bd0*/  FADD R12, R11, R12 ;  /* 0x0000000c0b0c7221 */ /* 0x001fc60000000000 */
[----:B------:R-:W0:Y:S01]  /*0be0*/  LDS R21, [R21+0x290] ;  /* 0x0002900015157984 */ /* 0x000e220000000800 */
[C---:B-1----:R-:W-:Y:S01]  /*0bf0*/  FFMA R17, R0.reuse, UR8, R17 ;  /* 0x0000000800117c23 */ /* 0x042fe20008000011 */
[----:B------:R-:W-:Y:S01]  /*0c00*/  FFMA R19, R0, UR8, R19 ;  /* 0x0000000800137c23 */ /* 0x000fe20008000013 */
[----:B------:R-:W1:Y:S02]  /*0c10*/  LDCU UR8, c[0x0][0x398] ;  /* 0x00007300ff0877ac */ /* 0x000e640008000800 */
[----:B------:R-:W-:Y:S01]  /*0c20*/  FFMA R17, R20, UR10, R17 ;  /* 0x0000000a14117c23 */ /* 0x000fe20008000011 */
[----:B------:R-:W-:Y:S01]  /*0c30*/  FFMA R12, R12, UR10, R19 ;  /* 0x0000000a0c0c7c23 */ /* 0x000fe20008000013 */
[----:B------:R-:W-:-:S04]  /*0c40*/  FADD R2, R9, R2 ;  /* 0x0000000209027221 */ /* 0x000fc80000000000 */
[----:B------:R-:W-:Y:S01]  /*0c50*/  FFMA R2, R2, UR11, R17 ;  /* 0x0000000b02027c23 */ /* 0x000fe20008000011 */
[----:B--2---:R-:W-:-:S04]  /*0c60*/  FADD R5, R5, R4 ;  /* 0x0000000405057221 */ /* 0x004fc80000000000 */
[----:B------:R-:W-:Y:S01]  /*0c70*/  FFMA R5, R5, UR11, R12 ;  /* 0x0000000b05057c23 */ /* 0x000fe2000800000c */
[----:B---3--:R-:W-:-:S04]  /*0c80*/  FADD R3, R3, R8 ;  /* 0x0000000803037221 */ /* 0x008fc80000000000 */
[----:B------:R-:W-:Y:S02]  /*0c90*/  FFMA R4, R3, UR7, R2 ;  /* 0x0000000703047c23 */ /* 0x000fe40008000002 */
[----:B------:R-:W2:Y:S01]  /*0ca0*/  F2F.F64.F32 R2, R0 ;  /* 0x0000000000027310 */ /* 0x000ea20000201800 */
[----:B----4-:R-:W-:-:S04]  /*0cb0*/  FADD R10, R10, R13 ;  /* 0x0000000d0a0a7221 */ /* 0x010fc80000000000 */
[----:B------:R-:W-:Y:S01]  /*0cc0*/  FFMA R5, R10, UR7, R5 ;  /* 0x000000070a057c23 */ /* 0x000fe20008000005 */
[----:B-----5:R-:W-:-:S03]  /*0cd0*/  FMUL R23, R23, R23 ;  /* 0x0000001717177220 */ /* 0x020fc60000400000 */
[----:B------:R-:W-:-:S04]  /*0ce0*/  FADD R4, R4, R5 ;  /* 0x0000000504047221 */ /* 0x000fc80000000000 */
[----:B------:R-:W-:Y:S01]  /*0cf0*/  FMUL R23, R23, R4 ;  /* 0x0000000417177220 */ /* 0x000fe20000400000 */
[----:B--2---:R-:W-:Y:S01]  /*0d00*/  DADD R2, R2, R2 ;  /* 0x0000000002027229 */ /* 0x004fe20000000002 */
[----:B0-----:R-:W0:Y:S02]  /*0d10*/  F2F.F64.F32 R4, R21 ;  /* 0x0000001500047310 */ /* 0x001e240000201800 */
[----:B-1----:R-:W-:-:S06]  /*0d20*/  FMUL R8, R23, UR8 ;  /* 0x0000000817087c20 */ /* 0x002fcc0008400000 */
[----:B------:R-:W1:Y:S01]  /*0d30*/  F2F.F64.F32 R8, R8 ;  /* 0x0000000800087310 */ /* 0x000e620000201800 */
[----:B0-----:R-:W-:-:S08]  /*0d40*/  DADD R2, R2, -R4 ;  /* 0x0000000002027229 */ /* 0x001fd00000000804 */
[----:B-1----:R-:W-:-:S10]  /*0d50*/  DADD R2, R2, R8 ;  /* 0x0000000002027229 */ /* 0x002fd40000000008 */
[----:B------:R-:W0:Y:S02]  /*0d60*/  F2F.F32.F64 R3, R2 ;  /* 0x0000000200037310 */ /* 0x000e240000301000 */
[----:B0-----:R-:W-:Y:S01]  /*0d70*/  STG.E desc[UR4][R6.64], R3 ;  /* 0x0000000306007986 */ /* 0x001fe2000c101904 */
[----:B------:R-:W-:Y:S06]  /*0d80*/  BAR.SYNC.DEFER_BLOCKING 0x0 ;  /* 0x0000000000007b1d */ /* 0x000fec0000010000 */
[----:B------:R-:W-:Y:S05]  /*0d90*/  EXIT ;  /* 0x000000000000794d */ /* 0x000fea0003800000 */
.L_x_24:
[----:B------:R-:W-:-:S00]  /*0da0*/  BRA `(.L_x_24) ;  /* 0xfffffffc00fc7947 */ /* 0x000fc0000383ffff */
[----:B------:R-:W-:-:S00]  /*0db0*/  NOP ;  /* 0x0000000000007918 */ /* 0x000fc00000000000 */
        /* <DEDUP_REMOVED lines=12> */
.L_x_26:


//--------------------- .text._Z18kernel_add_waveletPfS_i --------------------------
	.section	.text._Z18kernel_add_waveletPfS_i,"ax",@progbits
	.align	128
        .global         _Z18kernel_add_waveletPfS_i
        .type           _Z18kernel_add_waveletPfS_i,@function
        .size           _Z18kernel_add_waveletPfS_i,(.L_x_27 - _Z18kernel_add_waveletPfS_i)
        .other          _Z18kernel_add_waveletPfS_i,@"STO_CUDA_ENTRY STV_DEFAULT"
_Z18kernel_add_waveletPfS_i:
.text._Z18kernel_add_waveletPfS_i:
[----:B------:R-:W-:Y:S01]  /*0000*/  LDC R1, c[0x0][0x37c] ;  /* 0x0000df00ff017b82 */ /* 0x000fe20000000800 */
[----:B------:R-:W0:Y:S07]  /*0010*/  S2R R2, SR_TID.Y ;  /* 0x0000000000027919 */ /* 0x000e2e0000002200 */
[----:B------:R-:W1:Y:S01]  /*0020*/  LDC R0, c[0x0][0x360] ;  /* 0x0000d800ff007b82 */ /* 0x000e620000000800 */
[----:B------:R-:W2:Y:S01]  /*0030*/  LDCU.64 UR6, c[0x3][0x18] ;  /* 0x00c00300ff0677ac */ /* 0x000ea20008000a00 */
[----:B------:R-:W1:Y:S01]  /*0040*/  S2R R5, SR_TID.X ;  /* 0x0000000000057919 */ /* 0x000e620000002100 */
[----:B------:R-:W3:Y:S05]  /*0050*/  LDCU UR8, c[0x3][0x14] ;  /* 0x00c00280ff0877ac */ /* 0x000eea0008000800 */
[----:B------:R-:W0:Y:S08]  /*0060*/  S2UR UR5, SR_CTAID.Y ;  /* 0x00000000000579c3 */ /* 0x000e300000002600 */
[----:B------:R-:W0:Y:S08]  /*0070*/  LDC R3, c[0x0][0x364] ;  /* 0x0000d900ff037b82 */ /* 0x000e300000000800 */
[----:B------:R-:W1:Y:S01]  /*0080*/  S2UR UR4, SR_CTAID.X ;  /* 0x00000000000479c3 */ /* 0x000e620000002500 */
[----:B0-----:R-:W-:-:S05]  /*0090*/  IMAD R3, R3, UR5, R2 ;  /* 0x0000000503037c24 */ /* 0x001fca000f8e0202 */
[----:B--2---:R-:W-:Y:S01]  /*00a0*/  ISETP.NE.AND P0, PT, R3, UR6, PT ;  /* 0x0000000603007c0c */ /* 0x004fe2000bf05270 */
[----:B-1----:R-:W-:-:S04]  /*00b0*/  IMAD R0, R0, UR4, R5 ;  /* 0x0000000400007c24 */ /* 0x002fc8000f8e0205 */
[----:B------:R-:W-:Y:S01]  /*00c0*/  IMAD R7, R3, UR7, R0 ;  /* 0x0000000703077c24 */ /* 0x000fe2000f8e0200 */
[----:B---3--:R-:W-:-:S13]  /*00d0*/  ISETP.NE.OR P0, PT, R0, UR8, P0 ;  /* 0x0000000800007c0c */ /* 0x008fda0008705670 */
[----:B------:R-:W-:Y:S05]  /*00e0*/  @P0 EXIT ;  /* 0x000000000000094d */ /* 0x000fea0003800000 */
[----:B------:R-:W0:Y:S01]  /*00f0*/  LDC R9, c[0x0][0x390] ;  /* 0x0000e400ff097b82 */ /* 0x000e220000000800 */
[----:B------:R-:W1:Y:S07]  /*0100*/  LDCU.64 UR4, c[0x0][0x358] ;  /* 0x00006b00ff0477ac */ /* 0x000e6e0008000a00 */
[----:B------:R-:W0:Y:S08]  /*0110*/  LDC.64 R2, c[0x0][0x388] ;  /* 0x0000e200ff027b82 */ /* 0x000e300000000a00 */
[----:B------:R-:W2:Y:S01]  /*0120*/  LDC.64 R4, c[0x0][0x380] ;  /* 0x0000e000ff047b82 */ /* 0x000ea20000000a00 */
[----:B0-----:R-:W-:-:S06]  /*0130*/  IMAD.WIDE R2, R9, 0x4, R2 ;  /* 0x0000000409027825 */ /* 0x001fcc00078e0202 */
[----:B-1----:R-:W3:Y:S01]  /*0140*/  LDG.E R2, desc[UR4][R2.64] ;  /* 0x0000000402027981 */ /* 0x002ee2000c1e1900 */
[----:B--2---:R-:W-:-:S05]  /*0150*/  IMAD.WIDE.U32 R4, R7, 0x4, R4 ;  /* 0x0000000407047825 */ /* 0x004fca00078e0004 */
[----:B------:R-:W3:Y:S02]  /*0160*/  LDG.E R7, desc[UR4][R4.64] ;  /* 0x0000000404077981 */ /* 0x000ee4000c1e1900 */
[----:B---3--:R-:W-:-:S05]  /*0170*/  FADD R7, R2, R7 ;  /* 0x0000000702077221 */ /* 0x008fca0000000000 */
[----:B------:R-:W-:Y:S01]  /*0180*/  STG.E desc[UR4][R4.64], R7 ;  /* 0x0000000704007986 */ /* 0x000fe2000c101904 */
[----:B------:R-:W-:Y:S05]  /*0190*/  EXIT ;  /* 0x000000000000794d */ /* 0x000fea0003800000 */
.L_x_25:
        /* <DEDUP_REMOVED lines=14> */
.L_x_27:


//--------------------- .nv.shared._Z11kernel_2dfdPfS_S_f --------------------------
	.section	.nv.shared._Z11kernel_2dfdPfS_S_f,"aw",@nobits
	.sectionflags	@""
	.align	4
.nv.shared._Z11kernel_2dfdPfS_S_f:
	.zero		20224


//--------------------- .nv.shared.reserved.0     --------------------------
	.section	.nv.shared.reserved.0,"aw",@nobits
	.weak		__nv_reservedSMEM_offset_0_alias
	.size		__nv_reservedSMEM_offset_0_alias, 0, 64
	.other		__nv_reservedSMEM_offset_0_alias,@"STO_CUDA_RESERVED_SHARED STV_DEFAULT"
__nv_reservedSMEM_offset_0_alias:
	.zero		0
	.zero		64


//--------------------- .nv.constant0._Z11kernel_2dfdPfS_S_f --------------------------
	.section	.nv.constant0._Z11kernel_2dfdPfS_S_f,"a",@progbits
	.sectionflags	@""
	.align	4
.nv.constant0._Z11kernel_2dfdPfS_S_f:
	.zero		924


//--------------------- .nv.constant0._Z18kernel_add_waveletPfS_i --------------------------
	.section	.nv.constant0._Z18kernel_add_waveletPfS_i,"a",@progbits
	.sectionflags	@""
	.align	4
.nv.constant0._Z18kernel_add_waveletPfS_i:
	.zero		916


//--------------------- SYMBOLS --------------------------

	.type		.nv.reservedSmem.offset0,@object
	.size		.nv.reservedSmem.offset0,0x4
	.type		.nv.reservedSmem.cap,@object
	.size		.nv.reservedSmem.cap,0x4
